	.headerflags	@"EF_CUDA_TEXMODE_UNIFIED EF_CUDA_64BIT_ADDRESS EF_CUDA_ACCELERATORS EF_CUDA_SM90 EF_CUDA_VIRTUAL_SM(EF_CUDA_SM90)"
	.elftype	@"ET_EXEC"


//--------------------- .nv.info                  --------------------------
	.section	.nv.info,"",@"SHT_CUDA_INFO"
	.align	4


	//----- nvinfo : EIATTR_REGCOUNT
	.align		4
        /*0000*/ 	.byte	0x04, 0x2f
        /*0002*/ 	.short	(.L_3 - .L_2)
	.align		4
.L_2:
        /*0004*/ 	.word	index@(triton_poi_fused__native_batch_norm_legit_no_training_add_relu_13)
        /*0008*/ 	.word	0x00000016


	//----- nvinfo : EIATTR_MIN_STACK_SIZE
	.align		4
.L_3:
        /*000c*/ 	.byte	0x04, 0x12
        /*000e*/ 	.short	(.L_5 - .L_4)
	.align		4
.L_4:
        /*0010*/ 	.word	index@(triton_poi_fused__native_batch_norm_legit_no_training_add_relu_13)
        /*0014*/ 	.word	0x00000000


	//----- nvinfo : EIATTR_FRAME_SIZE
	.align		4
.L_5:
        /*0018*/ 	.byte	0x04, 0x11
        /*001a*/ 	.short	(.L_7 - .L_6)
	.align		4
.L_6:
        /*001c*/ 	.word	index@(triton_poi_fused__native_batch_norm_legit_no_training_add_relu_13)
        /*0020*/ 	.word	0x00000000


	//----- nvinfo : EIATTR_MIN_STACK_SIZE
	.align		4
.L_7:
        /*0024*/ 	.byte	0x04, 0x12
        /*0026*/ 	.short	(.L_9 - .L_8)
	.align		4
.L_8:
        /*0028*/ 	.word	index@(triton_poi_fused__native_batch_norm_legit_no_training_add_relu_13)
        /*002c*/ 	.word	0x00000000
.L_9:


//--------------------- .nv.info.triton_poi_fused__native_batch_norm_legit_no_training_add_relu_13 --------------------------
	.section	.nv.info.triton_poi_fused__native_batch_norm_legit_no_training_add_relu_13,"",@"SHT_CUDA_INFO"
	.sectionflags	@""
	.align	4


	//----- nvinfo : EIATTR_CUDA_API_VERSION
	.align		4
        /*0000*/ 	.byte	0x04, 0x37
        /*0002*/ 	.short	(.L_11 - .L_10)
.L_10:
        /*0004*/ 	.word	0x0000007c


	//----- nvinfo : EIATTR_KPARAM_INFO
	.align		4
.L_11:
        /*0008*/ 	.byte	0x04, 0x17
        /*000a*/ 	.short	(.L_13 - .L_12)
.L_12:
        /*000c*/ 	.word	0x00000000
        /*0010*/ 	.short	0x0007
        /*0012*/ 	.short	0x0038
        /*0014*/ 	.byte	0x00, 0xf0, 0x11, 0x00


	//----- nvinfo : EIATTR_KPARAM_INFO
	.align		4
.L_13:
        /*0018*/ 	.byte	0x04, 0x17
        /*001a*/ 	.short	(.L_15 - .L_14)
.L_14:
        /*001c*/ 	.word	0x00000000
        /*0020*/ 	.short	0x0006
        /*0022*/ 	.short	0x0030
        /*0024*/ 	.byte	0x00, 0xf4, 0x21, 0x00


	//----- nvinfo : EIATTR_KPARAM_INFO
	.align		4
.L_15:
        /*0028*/ 	.byte	0x04, 0x17
        /*002a*/ 	.short	(.L_17 - .L_16)
.L_16:
        /*002c*/ 	.word	0x00000000
        /*0030*/ 	.short	0x0005
        /*0032*/ 	.short	0x0028
        /*0034*/ 	.byte	0x00, 0xf4, 0x21, 0x00


	//----- nvinfo : EIATTR_KPARAM_INFO
	.align		4
.L_17:
        /*0038*/ 	.byte	0x04, 0x17
        /*003a*/ 	.short	(.L_19 - .L_18)
.L_18:
        /*003c*/ 	.word	0x00000000
        /*0040*/ 	.short	0x0004
        /*0042*/ 	.short	0x0020
        /*0044*/ 	.byte	0x00, 0xf4, 0x21, 0x00


	//----- nvinfo : EIATTR_KPARAM_INFO
	.align		4
.L_19:
        /*0048*/ 	.byte	0x04, 0x17
        /*004a*/ 	.short	(.L_21 - .L_20)
.L_20:
        /*004c*/ 	.word	0x00000000
        /*0050*/ 	.short	0x0003
        /*0052*/ 	.short	0x0018
        /*0054*/ 	.byte	0x00, 0xf4, 0x21, 0x00


	//----- nvinfo : EIATTR_KPARAM_INFO
	.align		4
.L_21:
        /*0058*/ 	.byte	0x04, 0x17
        /*005a*/ 	.short	(.L_23 - .L_22)
.L_22:
        /*005c*/ 	.word	0x00000000
        /*0060*/ 	.short	0x0002
        /*0062*/ 	.short	0x0010
        /*0064*/ 	.byte	0x00, 0xf4, 0x21, 0x00


	//----- nvinfo : EIATTR_KPARAM_INFO
	.align		4
.L_23:
        /*0068*/ 	.byte	0x04, 0x17
        /*006a*/ 	.short	(.L_25 - .L_24)
.L_24:
        /*006c*/ 	.word	0x00000000
        /*0070*/ 	.short	0x0001
        /*0072*/ 	.short	0x0008
        /*0074*/ 	.byte	0x00, 0xf4, 0x21, 0x00


	//----- nvinfo : EIATTR_KPARAM_INFO
	.align		4
.L_25:
        /*0078*/ 	.byte	0x04, 0x17
        /*007a*/ 	.short	(.L_27 - .L_26)
.L_26:
        /*007c*/ 	.word	0x00000000
        /*0080*/ 	.short	0x0000
        /*0082*/ 	.short	0x0000
        /*0084*/ 	.byte	0x00, 0xf4, 0x21, 0x00


	//----- nvinfo : EIATTR_SPARSE_MMA_MASK
	.align		4
.L_27:
        /*0088*/ 	.byte	0x03, 0x50
        /*008a*/ 	.short	0x0000


	//----- nvinfo : EIATTR_MAXREG_COUNT
	.align		4
        /*008c*/ 	.byte	0x03, 0x1b
        /*008e*/ 	.short	0x00ff


	//----- nvinfo : EIATTR_EXIT_INSTR_OFFSETS
	.align		4
        /*0090*/ 	.byte	0x04, 0x1c
        /*0092*/ 	.short	(.L_29 - .L_28)


	//   ....[0]....
.L_28:
        /*0094*/ 	.word	0x00000390


	//   ....[1]....
        /*0098*/ 	.word	0x000003b0


	//----- nvinfo : EIATTR_REQNTID
	.align		4
.L_29:
        /*009c*/ 	.byte	0x04, 0x10
        /*009e*/ 	.short	(.L_31 - .L_30)
.L_30:
        /*00a0*/ 	.word	0x00000080
        /*00a4*/ 	.word	0x00000001
        /*00a8*/ 	.word	0x00000001


	//----- nvinfo : EIATTR_CBANK_PARAM_SIZE
	.align		4
.L_31:
        /*00ac*/ 	.byte	0x03, 0x19
        /*00ae*/ 	.short	0x003c


	//----- nvinfo : EIATTR_PARAM_CBANK
	.align		4
        /*00b0*/ 	.byte	0x04, 0x0a
        /*00b2*/ 	.short	(.L_33 - .L_32)
	.align		4
.L_32:
        /*00b4*/ 	.word	index@(.nv.constant0.triton_poi_fused__native_batch_norm_legit_no_training_add_relu_13)
        /*00b8*/ 	.short	0x0210
        /*00ba*/ 	.short	0x003c


	//----- nvinfo : EIATTR_SW_WAR
	.align		4
.L_33:
        /*00bc*/ 	.byte	0x04, 0x36
        /*00be*/ 	.short	(.L_35 - .L_34)
.L_34:
        /*00c0*/ 	.word	0x00000008
.L_35:


//--------------------- .nv.callgraph             --------------------------
	.section	.nv.callgraph,"",@"SHT_CUDA_CALLGRAPH"
	.align	4
	.sectionentsize	8
	.align		4
        /*0000*/ 	.word	0x00000000
	.align		4
        /*0004*/ 	.word	0xffffffff
	.align		4
        /*0008*/ 	.word	0x00000000
	.align		4
        /*000c*/ 	.word	0xfffffffe
	.align		4
        /*0010*/ 	.word	0x00000000
	.align		4
        /*0014*/ 	.word	0xfffffffd
	.align		4
        /*0018*/ 	.word	0x00000000
	.align		4
        /*001c*/ 	.word	0xfffffffc


//--------------------- .nv.constant4             --------------------------
	.section	.nv.constant4,"a",@progbits
	.align	8
	.align		8
.nv.constant4:
        /*0000*/ 	.dword	_$_str
	.align		8
        /*0008*/ 	.dword	_$_str_$_2


//--------------------- .text.triton_poi_fused__native_batch_norm_legit_no_training_add_relu_13 --------------------------
	.section	.text.triton_poi_fused__native_batch_norm_legit_no_training_add_relu_13,"ax",@progbits
	.align	128
        .global         triton_poi_fused__native_batch_norm_legit_no_training_add_relu_13
        .type           triton_poi_fused__native_batch_norm_legit_no_training_add_relu_13,@function
        .size           triton_poi_fused__native_batch_norm_legit_no_training_add_relu_13,(.L_x_1 - triton_poi_fused__native_batch_norm_legit_no_training_add_relu_13)
        .other          triton_poi_fused__native_batch_norm_legit_no_training_add_relu_13,@"STO_CUDA_ENTRY STV_DEFAULT"
triton_poi_fused__native_batch_norm_legit_no_training_add_relu_13:
.text.triton_poi_fused__native_batch_norm_legit_no_training_add_relu_13:
[----:B------:R-:W0:Y:S01]  /*0000*/  LDC R1, c[0x0][0x28] ;  /* 0x00000a00ff017b82 */ /* 0x000e220000000800 */
[----:B------:R-:W1:Y:S07]  /*0010*/  S2R R0, SR_TID.X ;  /* 0x0000000000007919 */ /* 0x000e6e0000002100 */
[----:B------:R-:W2:Y:S01]  /*0020*/  LDC.64 R12, c[0x0][0x220] ;  /* 0x00008800ff0c7b82 */ /* 0x000ea20000000a00 */
[----:B------:R-:W-:Y:S01]  /*0030*/  ULDC.64 UR4, c[0x0][0x208] ;  /* 0x0000820000047ab9 */ /* 0x000fe20000000a00 */
[----:B------:R-:W3:Y:S06]  /*0040*/  S2R R3, SR_CTAID.X ;  /* 0x0000000000037919 */ /* 0x000eec0000002500 */
[----:B------:R-:W4:Y:S08]  /*0050*/  LDC.64 R8, c[0x0][0x210] ;  /* 0x00008400ff087b82 */ /* 0x000f300000000a00 */
[----:B------:R-:W5:Y:S08]  /*0060*/  LDC.64 R10, c[0x0][0x218] ;  /* 0x00008600ff0a7b82 */ /* 0x000f700000000a00 */
[----:B------:R-:W4:Y:S01]  /*0070*/  LDC.64 R14, c[0x0][0x228] ;  /* 0x00008a00ff0e7b82 */ /* 0x000f220000000a00 */
[----:B-1----:R-:W-:-:S07]  /*0080*/  LOP3.LUT R0, R0, 0x7f, RZ, 0xc0, !PT ;  /* 0x0000007f00007812 */ /* 0x002fce00078ec0ff */
[----:B------:R-:W1:Y:S01]  /*0090*/  LDC.64 R16, c[0x0][0x230] ;  /* 0x00008c00ff107b82 */ /* 0x000e620000000a00 */
[----:B---3--:R-:W-:Y:S02]  /*00a0*/  SHF.R.S32.HI R2, RZ, 0x18, R3 ;  /* 0x00000018ff027819 */ /* 0x008fe40000011403 */
[----:B------:R-:W-:Y:S02]  /*00b0*/  LEA R0, R3, R0, 0x7 ;  /* 0x0000000003007211 */ /* 0x000fe400078e38ff */
[----:B------:R-:W-:Y:S02]  /*00c0*/  SGXT R3, R2, 0x1 ;  /* 0x000000010203781a */ /* 0x000fe40000000200 */
[----:B------:R-:W-:Y:S02]  /*00d0*/  ISETP.GE.AND P0, PT, R0, 0x2400, PT ;  /* 0x000024000000780c */ /* 0x000fe40003f06270 */
[----:B------:R-:W-:-:S04]  /*00e0*/  LEA.HI R3, R3, R0, RZ, 0x6 ;  /* 0x0000000003037211 */ /* 0x000fc800078f30ff */
[----:B------:R-:W-:-:S05]  /*00f0*/  SHF.R.S32.HI R3, RZ, 0x6, R3 ;  /* 0x00000006ff037819 */ /* 0x000fca0000011403 */
[----:B------:R-:W-:-:S05]  /*0100*/  IMAD.HI R2, R3, 0x38e38e39, RZ ;  /* 0x38e38e3903027827 */ /* 0x000fca00078e02ff */
[----:B------:R-:W-:-:S04]  /*0110*/  SHF.R.U32.HI R5, RZ, 0x1f, R2 ;  /* 0x0000001fff057819 */ /* 0x000fc80000011602 */
[----:B------:R-:W-:Y:S02]  /*0120*/  LEA.HI.SX32 R2, R2, R5, 0x1d ;  /* 0x0000000502027211 */ /* 0x000fe400078feaff */
[----:B------:R-:W-:-:S03]  /*0130*/  CS2R R4, SRZ ;  /* 0x0000000000047805 */ /* 0x000fc6000001ff00 */
[----:B------:R-:W-:Y:S02]  /*0140*/  IMAD R7, R2, -0x24, R3 ;  /* 0xffffffdc02077824 */ /* 0x000fe400078e0203 */
[----:B------:R-:W3:Y:S02]  /*0150*/  LDC.64 R2, c[0x0][0x238] ;  /* 0x00008e00ff027b82 */ /* 0x000ee40000000a00 */
[----:B--2---:R-:W-:-:S05]  /*0160*/  IMAD.WIDE R12, R7, 0x4, R12 ;  /* 0x00000004070c7825 */ /* 0x004fca00078e020c */
[----:B------:R2:W3:Y:S01]  /*0170*/  @!P0 LDG.E.EL R4, desc[UR4][R12.64] ;  /* 0x000000040c048981 */ /* 0x0004e2000c2e1900 */
[----:B------:R-:W-:Y:S01]  /*0180*/  HFMA2.MMA R6, -RZ, RZ, 0, 0 ;  /* 0x00000000ff067435 */ /* 0x000fe200000001ff */
[----:B----4-:R-:W-:-:S04]  /*0190*/  IMAD.WIDE R8, R0, 0x4, R8 ;  /* 0x0000000400087825 */ /* 0x010fc800078e0208 */
[C---:B-----5:R-:W-:Y:S01]  /*01a0*/  IMAD.WIDE R10, R7.reuse, 0x4, R10 ;  /* 0x00000004070a7825 */ /* 0x060fe200078e020a */
[----:B------:R4:W5:Y:S01]  /*01b0*/  @!P0 LDG.E R5, desc[UR4][R8.64] ;  /* 0x0000000408058981 */ /* 0x000962000c1e1900 */
[----:B------:R-:W-:Y:S02]  /*01c0*/  CS2R R18, SRZ ;  /* 0x0000000000127805 */ /* 0x000fe4000001ff00 */
[C---:B0-2---:R-:W-:Y:S01]  /*01d0*/  IMAD.WIDE R12, R7.reuse, 0x4, R14 ;  /* 0x00000004070c7825 */ /* 0x045fe200078e020e */
[----:B------:R-:W5:Y:S03]  /*01e0*/  @!P0 LDG.E.EL R6, desc[UR4][R10.64] ;  /* 0x000000040a068981 */ /* 0x000f66000c2e1900 */
[----:B-1----:R-:W-:Y:S01]  /*01f0*/  IMAD.WIDE R14, R7, 0x4, R16 ;  /* 0x00000004070e7825 */ /* 0x002fe200078e0210 */
[----:B------:R-:W-:-:S04]  /*0200*/  MOV R7, RZ ;  /* 0x000000ff00077202 */ /* 0x000fc80000000f00 */
[----:B------:R-:W2:Y:S01]  /*0210*/  @!P0 LDG.E.EL R18, desc[UR4][R14.64] ;  /* 0x000000040e128981 */ /* 0x000ea2000c2e1900 */
[C---:B---3--:R-:W-:Y:S01]  /*0220*/  IMAD.WIDE R16, R0.reuse, 0x4, R2 ;  /* 0x0000000400107825 */ /* 0x048fe200078e0202 */
[----:B----4-:R-:W-:Y:S01]  /*0230*/  HFMA2.MMA R9, -RZ, RZ, 1.625, 0 ;  /* 0x3e800000ff097435 */ /* 0x010fe200000001ff */
[----:B------:R-:W0:Y:S01]  /*0240*/  LDC.64 R2, c[0x0][0x240] ;  /* 0x00009000ff027b82 */ /* 0x000e220000000a00 */
[----:B------:R-:W2:Y:S04]  /*0250*/  @!P0 LDG.E.EL R7, desc[UR4][R12.64] ;  /* 0x000000040c078981 */ /* 0x000ea8000c2e1900 */
[----:B------:R-:W3:Y:S01]  /*0260*/  @!P0 LDG.E R19, desc[UR4][R16.64] ;  /* 0x0000000410138981 */ /* 0x000ee2000c1e1900 */
[----:B0-----:R-:W-:-:S04]  /*0270*/  IMAD.WIDE R2, R0, 0x4, R2 ;  /* 0x0000000400027825 */ /* 0x001fc800078e0202 */
[----:B------:R-:W-:-:S04]  /*0280*/  FADD R4, R4, 9.9999997473787516356e-06 ;  /* 0x3727c5ac04047421 */ /* 0x000fc80000000000 */
[----:B------:R-:W0:Y:S02]  /*0290*/  MUFU.SQRT R8, R4 ;  /* 0x0000000400087308 */ /* 0x000e240000002000 */
[C---:B0-----:R-:W-:Y:S02]  /*02a0*/  FSETP.GT.AND P1, PT, R8.reuse, 8.50705917302346158658e+37, PT ;  /* 0x7e8000000800780b */ /* 0x041fe40003f24000 */
[----:B------:R-:W-:-:S11]  /*02b0*/  FSETP.GEU.AND P2, PT, R8, 1.175494350822287508e-38, PT ;  /* 0x008000000800780b */ /* 0x000fd60003f4e000 */
[----:B------:R-:W-:-:S04]  /*02c0*/  @P1 FMUL R8, R8, 0.25 ;  /* 0x3e80000008081820 */ /* 0x000fc80000400000 */
[----:B------:R-:W-:-:S06]  /*02d0*/  @!P2 FMUL R8, R8, 16777216 ;  /* 0x4b8000000808a820 */ /* 0x000fcc0000400000 */
[----:B------:R-:W0:Y:S01]  /*02e0*/  MUFU.RCP R8, R8 ;  /* 0x0000000800087308 */ /* 0x000e220000001000 */
[----:B------:R-:W-:Y:S01]  /*02f0*/  FSEL R9, R9, 1, P1 ;  /* 0x3f80000009097808 */ /* 0x000fe20000800000 */
[----:B-----5:R-:W-:-:S04]  /*0300*/  FADD R5, -R6, R5 ;  /* 0x0000000506057221 */ /* 0x020fc80000000100 */
[----:B------:R-:W-:-:S04]  /*0310*/  @!P2 FMUL R9, R9, 16777216 ;  /* 0x4b8000000909a820 */ /* 0x000fc80000400000 */
[----:B0-----:R-:W-:-:S04]  /*0320*/  FMUL R4, R8, R9 ;  /* 0x0000000908047220 */ /* 0x001fc80000400000 */
[----:B------:R-:W-:-:S04]  /*0330*/  FMUL R5, R5, R4 ;  /* 0x0000000405057220 */ /* 0x000fc80000400000 */
[----:B--2---:R-:W-:-:S04]  /*0340*/  FFMA R5, R5, R7, R18 ;  /* 0x0000000705057223 */ /* 0x004fc80000000012 */
[----:B------:R-:W-:-:S04]  /*0350*/  FADD R4, RZ, R5 ;  /* 0x00000005ff047221 */ /* 0x000fc80000000000 */
[C---:B---3--:R-:W-:Y:S01]  /*0360*/  FADD R5, R4.reuse, R19 ;  /* 0x0000001304057221 */ /* 0x048fe20000000000 */
[----:B------:R-:W-:-:S04]  /*0370*/  FSETP.GEU.AND P1, PT, R4, -R19, PT ;  /* 0x800000130400720b */ /* 0x000fc80003f2e000 */
[----:B------:R-:W-:Y:S01]  /*0380*/  FSEL R5, R5, RZ, P1 ;  /* 0x000000ff05057208 */ /* 0x000fe20000800000 */
[----:B------:R-:W-:Y:S08]  /*0390*/  @P0 EXIT ;  /* 0x000000000000094d */ /* 0x000ff00003800000 */
[----:B------:R-:W-:Y:S01]  /*03a0*/  STG.E desc[UR4][R2.64], R5 ;  /* 0x0000000502007986 */ /* 0x000fe2000c101904 */
[----:B------:R-:W-:Y:S05]  /*03b0*/  EXIT ;  /* 0x000000000000794d */ /* 0x000fea0003800000 */
.L_x_0:
[----:B------:R-:W-:-:S00]  /*03c0*/  BRA `(.L_x_0) ;  /* 0xfffffffc00fc7947 */ /* 0x000fc0000383ffff */
[----:B------:R-:W-:-:S00]  /*03d0*/  NOP ;  /* 0x0000000000007918 */ /* 0x000fc00000000000 */
        /* <DEDUP_REMOVED lines=10> */
.L_x_1:


//--------------------- .nv.global.init           --------------------------
	.section	.nv.global.init,"aw",@progbits
.nv.global.init:
	.type		_$_str,@object
	.size		_$_str,(_$_str_$_2 - _$_str)
_$_str:
        /*0000*/ 	.byte	0x5f, 0x5f, 0x43, 0x55, 0x44, 0x41, 0x5f, 0x46, 0x54, 0x5a, 0x00
	.type		_$_str_$_2,@object
	.size		_$_str_$_2,(.L_1 - _$_str_$_2)
_$_str_$_2:
        /*000b*/ 	.byte	0x5f, 0x5f, 0x43, 0x55, 0x44, 0x41, 0x5f, 0x50, 0x52, 0x45, 0x43, 0x5f, 0x53, 0x51, 0x52, 0x54
        /*001b*/ 	.byte	0x00
.L_1:


//--------------------- .nv.constant0.triton_poi_fused__native_batch_norm_legit_no_training_add_relu_13 --------------------------
	.section	.nv.constant0.triton_poi_fused__native_batch_norm_legit_no_training_add_relu_13,"a",@progbits
	.sectionflags	@""
	.align	4
.nv.constant0.triton_poi_fused__native_batch_norm_legit_no_training_add_relu_13:
	.zero		588
